	.headerflags	@"EF_CUDA_TEXMODE_UNIFIED EF_CUDA_64BIT_ADDRESS EF_CUDA_ACCELERATORS EF_CUDA_SM90 EF_CUDA_VIRTUAL_SM(EF_CUDA_SM90)"
	.elftype	@"ET_EXEC"


//--------------------- .nv.info                  --------------------------
	.section	.nv.info,"",@"SHT_CUDA_INFO"
	.align	4


	//----- nvinfo : EIATTR_REGCOUNT
	.align		4
        /*0000*/ 	.byte	0x04, 0x2f
        /*0002*/ 	.short	(.L_1 - .L_0)
	.align		4
.L_0:
        /*0004*/ 	.word	index@(triton_per_fused_constant_pad_nd_cumsum_mul_6)
        /*0008*/ 	.word	0x0000000e


	//----- nvinfo : EIATTR_MIN_STACK_SIZE
	.align		4
.L_1:
        /*000c*/ 	.byte	0x04, 0x12
        /*000e*/ 	.short	(.L_3 - .L_2)
	.align		4
.L_2:
        /*0010*/ 	.word	index@(triton_per_fused_constant_pad_nd_cumsum_mul_6)
        /*0014*/ 	.word	0x00000000


	//----- nvinfo : EIATTR_FRAME_SIZE
	.align		4
.L_3:
        /*0018*/ 	.byte	0x04, 0x11
        /*001a*/ 	.short	(.L_5 - .L_4)
	.align		4
.L_4:
        /*001c*/ 	.word	index@(triton_per_fused_constant_pad_nd_cumsum_mul_6)
        /*0020*/ 	.word	0x00000000


	//----- nvinfo : EIATTR_MIN_STACK_SIZE
	.align		4
.L_5:
        /*0024*/ 	.byte	0x04, 0x12
        /*0026*/ 	.short	(.L_7 - .L_6)
	.align		4
.L_6:
        /*0028*/ 	.word	index@(triton_per_fused_constant_pad_nd_cumsum_mul_6)
        /*002c*/ 	.word	0x00000000
.L_7:


//--------------------- .nv.info.triton_per_fused_constant_pad_nd_cumsum_mul_6 --------------------------
	.section	.nv.info.triton_per_fused_constant_pad_nd_cumsum_mul_6,"",@"SHT_CUDA_INFO"
	.sectionflags	@""
	.align	4


	//----- nvinfo : EIATTR_CUDA_API_VERSION
	.align		4
        /*0000*/ 	.byte	0x04, 0x37
        /*0002*/ 	.short	(.L_9 - .L_8)
.L_8:
        /*0004*/ 	.word	0x0000007c


	//----- nvinfo : EIATTR_KPARAM_INFO
	.align		4
.L_9:
        /*0008*/ 	.byte	0x04, 0x17
        /*000a*/ 	.short	(.L_11 - .L_10)
.L_10:
        /*000c*/ 	.word	0x00000000
        /*0010*/ 	.short	0x0003
        /*0012*/ 	.short	0x0014
        /*0014*/ 	.byte	0x00, 0xf0, 0x11, 0x00


	//----- nvinfo : EIATTR_KPARAM_INFO
	.align		4
.L_11:
        /*0018*/ 	.byte	0x04, 0x17
        /*001a*/ 	.short	(.L_13 - .L_12)
.L_12:
        /*001c*/ 	.word	0x00000000
        /*0020*/ 	.short	0x0002
        /*0022*/ 	.short	0x0010
        /*0024*/ 	.byte	0x00, 0xf0, 0x11, 0x00


	//----- nvinfo : EIATTR_KPARAM_INFO
	.align		4
.L_13:
        /*0028*/ 	.byte	0x04, 0x17
        /*002a*/ 	.short	(.L_15 - .L_14)
.L_14:
        /*002c*/ 	.word	0x00000000
        /*0030*/ 	.short	0x0001
        /*0032*/ 	.short	0x0008
        /*0034*/ 	.byte	0x00, 0xf4, 0x21, 0x00


	//----- nvinfo : EIATTR_KPARAM_INFO
	.align		4
.L_15:
        /*0038*/ 	.byte	0x04, 0x17
        /*003a*/ 	.short	(.L_17 - .L_16)
.L_16:
        /*003c*/ 	.word	0x00000000
        /*0040*/ 	.short	0x0000
        /*0042*/ 	.short	0x0000
        /*0044*/ 	.byte	0x00, 0xf4, 0x21, 0x00


	//----- nvinfo : EIATTR_SPARSE_MMA_MASK
	.align		4
.L_17:
        /*0048*/ 	.byte	0x03, 0x50
        /*004a*/ 	.short	0x0000


	//----- nvinfo : EIATTR_MAXREG_COUNT
	.align		4
        /*004c*/ 	.byte	0x03, 0x1b
        /*004e*/ 	.short	0x00ff


	//----- nvinfo : EIATTR_COOP_GROUP_MASK_REGIDS
	.align		4
        /*0050*/ 	.byte	0x04, 0x29
        /*0052*/ 	.short	(.L_19 - .L_18)


	//   ....[0]....
.L_18:
        /*0054*/ 	.word	0xffffffff


	//   ....[1]....
        /*0058*/ 	.word	0xffffffff


	//   ....[2]....
        /*005c*/ 	.word	0xffffffff


	//   ....[3]....
        /*0060*/ 	.word	0xffffffff


	//   ....[4]....
        /*0064*/ 	.word	0xffffffff


	//   ....[5]....
        /*0068*/ 	.word	0xffffffff


	//----- nvinfo : EIATTR_COOP_GROUP_INSTR_OFFSETS
	.align		4
.L_19:
        /*006c*/ 	.byte	0x04, 0x28
        /*006e*/ 	.short	(.L_21 - .L_20)


	//   ....[0]....
.L_20:
        /*0070*/ 	.word	0x00000260


	//   ....[1]....
        /*0074*/ 	.word	0x00000270


	//   ....[2]....
        /*0078*/ 	.word	0x000002a0


	//   ....[3]....
        /*007c*/ 	.word	0x000002c0


	//   ....[4]....
        /*0080*/ 	.word	0x000002f0


	//   ....[5]....
        /*0084*/ 	.word	0x00000320


	//----- nvinfo : EIATTR_EXIT_INSTR_OFFSETS
	.align		4
.L_21:
        /*0088*/ 	.byte	0x04, 0x1c
        /*008a*/ 	.short	(.L_23 - .L_22)


	//   ....[0]....
.L_22:
        /*008c*/ 	.word	0x00000470


	//   ....[1]....
        /*0090*/ 	.word	0x00000490


	//----- nvinfo : EIATTR_REQNTID
	.align		4
.L_23:
        /*0094*/ 	.byte	0x04, 0x10
        /*0096*/ 	.short	(.L_25 - .L_24)
.L_24:
        /*0098*/ 	.word	0x00000040
        /*009c*/ 	.word	0x00000001
        /*00a0*/ 	.word	0x00000001


	//----- nvinfo : EIATTR_CRS_STACK_SIZE
	.align		4
.L_25:
        /*00a4*/ 	.byte	0x04, 0x1e
        /*00a6*/ 	.short	(.L_27 - .L_26)
.L_26:
        /*00a8*/ 	.word	0x00000000


	//----- nvinfo : EIATTR_CBANK_PARAM_SIZE
	.align		4
.L_27:
        /*00ac*/ 	.byte	0x03, 0x19
        /*00ae*/ 	.short	0x0018


	//----- nvinfo : EIATTR_PARAM_CBANK
	.align		4
        /*00b0*/ 	.byte	0x04, 0x0a
        /*00b2*/ 	.short	(.L_29 - .L_28)
	.align		4
.L_28:
        /*00b4*/ 	.word	index@(.nv.constant0.triton_per_fused_constant_pad_nd_cumsum_mul_6)
        /*00b8*/ 	.short	0x0210
        /*00ba*/ 	.short	0x0018


	//----- nvinfo : EIATTR_SW_WAR
	.align		4
.L_29:
        /*00bc*/ 	.byte	0x04, 0x36
        /*00be*/ 	.short	(.L_31 - .L_30)
.L_30:
        /*00c0*/ 	.word	0x00000008
.L_31:


//--------------------- .nv.callgraph             --------------------------
	.section	.nv.callgraph,"",@"SHT_CUDA_CALLGRAPH"
	.align	4
	.sectionentsize	8
	.align		4
        /*0000*/ 	.word	0x00000000
	.align		4
        /*0004*/ 	.word	0xffffffff
	.align		4
        /*0008*/ 	.word	0x00000000
	.align		4
        /*000c*/ 	.word	0xfffffffe
	.align		4
        /*0010*/ 	.word	0x00000000
	.align		4
        /*0014*/ 	.word	0xfffffffd
	.align		4
        /*0018*/ 	.word	0x00000000
	.align		4
        /*001c*/ 	.word	0xfffffffc


//--------------------- .text.triton_per_fused_constant_pad_nd_cumsum_mul_6 --------------------------
	.section	.text.triton_per_fused_constant_pad_nd_cumsum_mul_6,"ax",@progbits
	.sectionflags	@"SHF_BARRIERS=1"
	.align	128
        .global         triton_per_fused_constant_pad_nd_cumsum_mul_6
        .type           triton_per_fused_constant_pad_nd_cumsum_mul_6,@function
        .size           triton_per_fused_constant_pad_nd_cumsum_mul_6,(.L_x_2 - triton_per_fused_constant_pad_nd_cumsum_mul_6)
        .other          triton_per_fused_constant_pad_nd_cumsum_mul_6,@"STO_CUDA_ENTRY STV_DEFAULT"
triton_per_fused_constant_pad_nd_cumsum_mul_6:
.text.triton_per_fused_constant_pad_nd_cumsum_mul_6:
[----:B------:R-:W0:Y:S02]  /*0000*/  LDC R1, c[0x0][0x28] ;  /* 0x00000a00ff017b82 */ /* 0x000e240000000800 */
[----:B------:R-:W1:Y:S01]  /*0010*/  S2R R3, SR_TID.X ;  /* 0x0000000000037919 */ /* 0x000e620000002100 */
[----:B------:R-:W2:Y:S01]  /*0020*/  LDC.64 R6, c[0x0][0x210] ;  /* 0x00008400ff067b82 */ /* 0x000ea20000000a00 */
[----:B------:R-:W-:Y:S01]  /*0030*/  ULDC.64 UR6, c[0x0][0x208] ;  /* 0x0000820000067ab9 */ /* 0x000fe20000000a00 */
[----:B------:R-:W3:Y:S01]  /*0040*/  S2R R5, SR_CTAID.X ;  /* 0x0000000000057919 */ /* 0x000ee20000002500 */
[----:B-1----:R-:W-:-:S05]  /*0050*/  IMAD.SHL.U32 R0, R3, 0x2, RZ ;  /* 0x0000000203007824 */ /* 0x002fca00078e00ff */
[----:B------:R-:W-:-:S05]  /*0060*/  LOP3.LUT R0, R0, 0x6, RZ, 0xc0, !PT ;  /* 0x0000000600007812 */ /* 0x000fca00078ec0ff */
[----:B---3--:R-:W-:Y:S01]  /*0070*/  IMAD R4, R5, 0x8, R0 ;  /* 0x0000000805047824 */ /* 0x008fe200078e0200 */
[----:B------:R-:W-:-:S04]  /*0080*/  SHF.R.U32.HI R0, RZ, 0x2, R3 ;  /* 0x00000002ff007819 */ /* 0x000fc80000011603 */
[----:B------:R-:W-:Y:S02]  /*0090*/  SHF.R.S32.HI R5, RZ, 0x1f, R4 ;  /* 0x0000001fff057819 */ /* 0x000fe40000011404 */
[----:B------:R-:W-:Y:S02]  /*00a0*/  SGXT.U32 R0, R0, 0x4 ;  /* 0x000000040000781a */ /* 0x000fe40000000000 */
[----:B------:R-:W-:Y:S02]  /*00b0*/  LEA.HI R5, R5, R4, RZ, 0x4 ;  /* 0x0000000405057211 */ /* 0x000fe400078f20ff */
[----:B------:R-:W-:Y:S01]  /*00c0*/  ISETP.GE.AND P0, PT, R4, 0x40, PT ;  /* 0x000000400400780c */ /* 0x000fe20003f06270 */
[----:B------:R-:W-:Y:S01]  /*00d0*/  VIADD R8, R0, 0xffffffff ;  /* 0xffffffff00087836 */ /* 0x000fe20000000000 */
[----:B------:R-:W-:Y:S02]  /*00e0*/  LOP3.LUT R9, R5, 0xfffffff0, RZ, 0xc0, !PT ;  /* 0xfffffff005097812 */ /* 0x000fe400078ec0ff */
[----:B------:R-:W-:-:S02]  /*00f0*/  SHF.R.S32.HI R2, RZ, 0x4, R5 ;  /* 0x00000004ff027819 */ /* 0x000fc40000011405 */
[----:B------:R-:W-:Y:S01]  /*0100*/  ISETP.LT.U32.AND P1, PT, R8, 0x8, !P0 ;  /* 0x000000080800780c */ /* 0x000fe20004721070 */
[----:B------:R-:W-:-:S04]  /*0110*/  IMAD.IADD R9, R4, 0x1, -R9 ;  /* 0x0000000104097824 */ /* 0x000fc800078e0a09 */
[----:B------:R-:W-:-:S04]  /*0120*/  IMAD R5, R0, 0x10, R9 ;  /* 0x0000001000057824 */ /* 0x000fc800078e0209 */
[----:B------:R-:W-:-:S04]  /*0130*/  IMAD R4, R2, 0x80, R5 ;  /* 0x0000008002047824 */ /* 0x000fc800078e0205 */
[----:B------:R-:W-:-:S04]  /*0140*/  VIADD R9, R4, 0xfffffff0 ;  /* 0xfffffff004097836 */ /* 0x000fc80000000000 */
[----:B--2---:R-:W-:Y:S01]  /*0150*/  IMAD.WIDE R6, R9, 0x4, R6 ;  /* 0x0000000409067825 */ /* 0x004fe200078e0206 */
[----:B------:R-:W-:-:S06]  /*0160*/  CS2R R8, SRZ ;  /* 0x0000000000087805 */ /* 0x000fcc000001ff00 */
[----:B------:R-:W2:Y:S01]  /*0170*/  @P1 LDG.E.64 R8, desc[UR6][R6.64] ;  /* 0x0000000606081981 */ /* 0x000ea2000c1e1b00 */
[----:B------:R-:W-:Y:S01]  /*0180*/  SHF.R.U32.HI R4, RZ, 0x2, R3 ;  /* 0x00000002ff047819 */ /* 0x000fe20000011603 */
[----:B------:R-:W1:Y:S01]  /*0190*/  S2UR UR5, SR_CgaCtaId ;  /* 0x00000000000579c3 */ /* 0x000e620000008800 */
[----:B------:R-:W-:Y:S02]  /*01a0*/  UMOV UR4, 0x400 ;  /* 0x0000040000047882 */ /* 0x000fe40000000000 */
[----:B------:R-:W-:-:S04]  /*01b0*/  SGXT.U32 R4, R4, 0x3 ;  /* 0x000000030404781a */ /* 0x000fc80000000000 */
[----:B------:R-:W-:Y:S01]  /*01c0*/  ISETP.NE.AND P2, PT, R4, 0x7, PT ;  /* 0x000000070400780c */ /* 0x000fe20003f45270 */
[----:B-1----:R-:W-:Y:S01]  /*01d0*/  UPRMT UR4, UR5, 0x654, UR4 ;  /* 0x0000065405047896 */ /* 0x002fe20008000004 */
[----:B--2---:R-:W-:Y:S02]  /*01e0*/  SEL R8, R8, RZ, P1 ;  /* 0x000000ff08087207 */ /* 0x004fe40000800000 */
[----:B------:R-:W-:Y:S02]  /*01f0*/  SEL R9, R9, RZ, P1 ;  /* 0x000000ff09097207 */ /* 0x000fe40000800000 */
[----:B------:R-:W-:Y:S01]  /*0200*/  ISETP.NE.AND P1, PT, R0, RZ, PT ;  /* 0x000000ff0000720c */ /* 0x000fe20003f25270 */
[----:B------:R-:W-:Y:S02]  /*0210*/  FMUL R8, R8, 9.9989995956420898438 ;  /* 0x411ffbe708087820 */ /* 0x000fe40000400000 */
[----:B------:R-:W-:-:S03]  /*0220*/  FMUL R9, R9, 9.9989995956420898438 ;  /* 0x411ffbe709097820 */ /* 0x000fc60000400000 */
[----:B------:R-:W-:Y:S02]  /*0230*/  FSEL R8, R8, 0.0010000000474974513054, P1 ;  /* 0x3a83126f08087808 */ /* 0x000fe40000800000 */
[----:B------:R-:W-:Y:S02]  /*0240*/  FSEL R9, R9, 0.0010000000474974513054, P1 ;  /* 0x3a83126f09097808 */ /* 0x000fe40000800000 */
[----:B------:R-:W-:Y:S01]  /*0250*/  ISETP.NE.AND P1, PT, R4, RZ, PT ;  /* 0x000000ff0400720c */ /* 0x000fe20003f25270 */
[----:B------:R-:W1:Y:S04]  /*0260*/  SHFL.UP PT, R11, R8, 0x4, RZ ;  /* 0x04800000080b7989 */ /* 0x000e6800000e00ff */
[----:B------:R-:W2:Y:S08]  /*0270*/  SHFL.UP PT, R10, R9, 0x4, RZ ;  /* 0x04800000090a7989 */ /* 0x000eb000000e00ff */
[----:B-1----:R-:W-:Y:S01]  /*0280*/  @P1 FADD R8, R8, R11 ;  /* 0x0000000b08081221 */ /* 0x002fe20000000000 */
[----:B--2---:R-:W-:-:S04]  /*0290*/  @P1 FADD R9, R9, R10 ;  /* 0x0000000a09091221 */ /* 0x004fc80000000000 */
[----:B------:R-:W1:Y:S01]  /*02a0*/  SHFL.UP PT, R7, R8, 0x8, RZ ;  /* 0x0500000008077989 */ /* 0x000e6200000e00ff */
[----:B------:R-:W-:-:S03]  /*02b0*/  ISETP.GT.U32.AND P1, PT, R4, 0x1, PT ;  /* 0x000000010400780c */ /* 0x000fc60003f24070 */
[----:B------:R-:W2:Y:S10]  /*02c0*/  SHFL.UP PT, R6, R9, 0x8, RZ ;  /* 0x0500000009067989 */ /* 0x000eb400000e00ff */
[----:B-1----:R-:W-:Y:S01]  /*02d0*/  @P1 FADD R8, R8, R7 ;  /* 0x0000000708081221 */ /* 0x002fe20000000000 */
[----:B--2---:R-:W-:-:S04]  /*02e0*/  @P1 FADD R9, R9, R6 ;  /* 0x0000000609091221 */ /* 0x004fc80000000000 */
[----:B------:R-:W1:Y:S01]  /*02f0*/  SHFL.UP PT, R7, R8, 0x10, RZ ;  /* 0x0600000008077989 */ /* 0x000e6200000e00ff */
[----:B------:R-:W-:Y:S02]  /*0300*/  ISETP.GT.U32.AND P1, PT, R4, 0x3, PT ;  /* 0x000000030400780c */ /* 0x000fe40003f24070 */
[----:B------:R-:W-:Y:S01]  /*0310*/  SHF.R.U32.HI R4, RZ, 0x5, R3 ;  /* 0x00000005ff047819 */ /* 0x000fe20000011603 */
[----:B------:R-:W2:Y:S10]  /*0320*/  SHFL.UP PT, R6, R9, 0x10, RZ ;  /* 0x0600000009067989 */ /* 0x000eb400000e00ff */
[----:B-1----:R-:W-:Y:S01]  /*0330*/  @P1 FADD R8, R8, R7 ;  /* 0x0000000708081221 */ /* 0x002fe20000000000 */
[----:B------:R-:W-:Y:S01]  /*0340*/  IMAD.SHL.U32 R7, R3, 0x4, RZ ;  /* 0x0000000403077824 */ /* 0x000fe200078e00ff */
[----:B------:R-:W-:Y:S01]  /*0350*/  SGXT.U32 R3, R4, 0x1 ;  /* 0x000000010403781a */ /* 0x000fe20000000000 */
[----:B--2---:R-:W-:-:S03]  /*0360*/  @P1 FADD R9, R9, R6 ;  /* 0x0000000609091221 */ /* 0x004fc60000000000 */
[----:B------:R-:W-:Y:S01]  /*0370*/  LOP3.LUT R4, R7, 0xc, RZ, 0xe2, !PT ;  /* 0x0000000c07047812 */ /* 0x000fe200078ee2ff */
[----:B------:R-:W-:Y:S06]  /*0380*/  @P2 BRA `(.L_x_0) ;  /* 0x00000000000c2947 */ /* 0x000fec0003800000 */
[----:B------:R-:W-:-:S05]  /*0390*/  IMAD R6, R3, 0x10, R4 ;  /* 0x0000001003067824 */ /* 0x000fca00078e0204 */
[----:B------:R1:W-:Y:S04]  /*03a0*/  STS [R6+UR4], R8 ;  /* 0x0000000806007988 */ /* 0x0003e80008000804 */
[----:B------:R1:W-:Y:S02]  /*03b0*/  STS [R6+UR4+0x20], R9 ;  /* 0x0000200906007988 */ /* 0x0003e40008000804 */
.L_x_0:
[----:B------:R-:W-:Y:S05]  /*03c0*/  WARPSYNC.ALL ;  /* 0x0000000000007948 */ /* 0x000fea0003800000 */
[----:B------:R-:W-:Y:S01]  /*03d0*/  BAR.SYNC.DEFER_BLOCKING 0x0 ;  /* 0x0000000000007b1d */ /* 0x000fe20000010000 */
[----:B------:R-:W-:Y:S02]  /*03e0*/  ISETP.LT.U32.AND P0, PT, R0, 0x9, !P0 ;  /* 0x000000090000780c */ /* 0x000fe40004701070 */
[----:B------:R-:W-:Y:S01]  /*03f0*/  ISETP.NE.AND P1, PT, R3, RZ, PT ;  /* 0x000000ff0300720c */ /* 0x000fe20003f25270 */
[----:B------:R-:W-:-:S04]  /*0400*/  IMAD R3, R2, 0x90, R5 ;  /* 0x0000009002037824 */ /* 0x000fc800078e0205 */
[----:B-1----:R-:W1:Y:S01]  /*0410*/  LDC.64 R6, c[0x0][0x218] ;  /* 0x00008600ff067b82 */ /* 0x002e620000000a00 */
[----:B------:R-:W2:Y:S04]  /*0420*/  LDS R11, [R4+UR4] ;  /* 0x00000004040b7984 */ /* 0x000ea80008000800 */
[----:B------:R-:W3:Y:S01]  /*0430*/  LDS R10, [R4+UR4+0x20] ;  /* 0x00002004040a7984 */ /* 0x000ee20008000800 */
[----:B-1----:R-:W-:-:S04]  /*0440*/  IMAD.WIDE R2, R3, 0x4, R6 ;  /* 0x0000000403027825 */ /* 0x002fc800078e0206 */
[----:B--2---:R-:W-:Y:S01]  /*0450*/  @P1 FADD R8, R8, R11 ;  /* 0x0000000b08081221 */ /* 0x004fe20000000000 */
[----:B---3--:R-:W-:Y:S01]  /*0460*/  @P1 FADD R9, R9, R10 ;  /* 0x0000000a09091221 */ /* 0x008fe20000000000 */
[----:B------:R-:W-:Y:S06]  /*0470*/  @!P0 EXIT ;  /* 0x000000000000894d */ /* 0x000fec0003800000 */
[----:B------:R-:W-:Y:S01]  /*0480*/  STG.E.64 desc[UR6][R2.64], R8 ;  /* 0x0000000802007986 */ /* 0x000fe2000c101b06 */
[----:B------:R-:W-:Y:S05]  /*0490*/  EXIT ;  /* 0x000000000000794d */ /* 0x000fea0003800000 */
.L_x_1:
[----:B------:R-:W-:-:S00]  /*04a0*/  BRA `(.L_x_1) ;  /* 0xfffffffc00fc7947 */ /* 0x000fc0000383ffff */
[----:B------:R-:W-:-:S00]  /*04b0*/  NOP ;  /* 0x0000000000007918 */ /* 0x000fc00000000000 */
        /* <DEDUP_REMOVED lines=12> */
.L_x_2:


//--------------------- .nv.shared.triton_per_fused_constant_pad_nd_cumsum_mul_6 --------------------------
	.section	.nv.shared.triton_per_fused_constant_pad_nd_cumsum_mul_6,"aw",@nobits
	.sectionflags	@""
	.align	16
	.zero		1024


//--------------------- .nv.constant0.triton_per_fused_constant_pad_nd_cumsum_mul_6 --------------------------
	.section	.nv.constant0.triton_per_fused_constant_pad_nd_cumsum_mul_6,"a",@progbits
	.sectionflags	@""
	.align	4
.nv.constant0.triton_per_fused_constant_pad_nd_cumsum_mul_6:
	.zero		552
